//
// Generated by NVIDIA NVVM Compiler
//
// Compiler Build ID: CL-36424714
// Cuda compilation tools, release 13.0, V13.0.88
// Based on NVVM 20.0.0
//

.version 9.0
.target sm_100
.address_size 64

	// .globl	_Z22aes_brute_force_kernelPKhimmPhPbPi
.global .align 1 .b8 sbox[16] = {99, 124, 119, 123, 242, 107, 111, 197, 48, 1, 103, 43, 254, 215, 171, 118};

.visible .entry _Z22aes_brute_force_kernelPKhimmPhPbPi(
	.param .u64 .ptr .align 1 _Z22aes_brute_force_kernelPKhimmPhPbPi_param_0,
	.param .u32 _Z22aes_brute_force_kernelPKhimmPhPbPi_param_1,
	.param .u64 _Z22aes_brute_force_kernelPKhimmPhPbPi_param_2,
	.param .u64 _Z22aes_brute_force_kernelPKhimmPhPbPi_param_3,
	.param .u64 .ptr .align 1 _Z22aes_brute_force_kernelPKhimmPhPbPi_param_4,
	.param .u64 .ptr .align 1 _Z22aes_brute_force_kernelPKhimmPhPbPi_param_5,
	.param .u64 .ptr .align 1 _Z22aes_brute_force_kernelPKhimmPhPbPi_param_6
)
{
	.reg .pred 	%p<6>;
	.reg .b16 	%rs<2>;
	.reg .b32 	%r<10>;
	.reg .b64 	%rd<23>;

	ld.param.u64 	%rd6, [_Z22aes_brute_force_kernelPKhimmPhPbPi_param_2];
	ld.param.u64 	%rd7, [_Z22aes_brute_force_kernelPKhimmPhPbPi_param_3];
	ld.param.u64 	%rd8, [_Z22aes_brute_force_kernelPKhimmPhPbPi_param_4];
	ld.param.u64 	%rd9, [_Z22aes_brute_force_kernelPKhimmPhPbPi_param_5];
	cvta.to.global.u64 	%rd1, %rd9;
	setp.eq.s64 	%p1, %rd7, 0;
	@%p1 bra 	$L__BB0_7;
	ld.global.u8 	%rs1, [%rd1];
	setp.ne.s16 	%p2, %rs1, 0;
	@%p2 bra 	$L__BB0_7;
	mov.u32 	%r1, %tid.x;
	mov.u32 	%r2, %ntid.x;
	mov.u32 	%r3, %ctaid.x;
	mad.lo.s32 	%r4, %r3, %r2, %r1;
	cvt.u64.u32 	%rd11, %r4;
	mad.lo.s64 	%rd2, %rd7, %rd11, %rd6;
	mov.b64 	%rd22, 0;
	bra.uni 	$L__BB0_4;
$L__BB0_3:
	add.s64 	%rd22, %rd22, 1;
	setp.eq.s64 	%p4, %rd22, %rd7;
	@%p4 bra 	$L__BB0_7;
$L__BB0_4:
	add.s64 	%rd5, %rd2, %rd22;
	mad.lo.s64 	%rd12, %rd5, 8723391485480952121, 2552439083991043238;
	mov.b64 	{%r5, %r6}, %rd12;
	shf.r.wrap.b32 	%r7, %r6, %r5, 6;
	shf.r.wrap.b32 	%r8, %r5, %r6, 6;
	mov.b64 	%rd13, {%r8, %r7};
	setp.gt.u64 	%p3, %rd13, 18446744073709;
	@%p3 bra 	$L__BB0_3;
	atom.relaxed.global.cas.b32 	%r9, [%rd1], 0, 1;
	setp.ne.s32 	%p5, %r9, 0;
	@%p5 bra 	$L__BB0_7;
	cvta.to.global.u64 	%rd14, %rd8;
	shr.u64 	%rd15, %rd5, 56;
	shr.u64 	%rd16, %rd5, 48;
	shr.u64 	%rd17, %rd5, 40;
	shr.u64 	%rd18, %rd5, 32;
	shr.u64 	%rd19, %rd5, 24;
	shr.u64 	%rd20, %rd5, 16;
	shr.u64 	%rd21, %rd5, 8;
	st.global.u8 	[%rd14], %rd5;
	st.global.u8 	[%rd14+1], %rd21;
	st.global.u8 	[%rd14+2], %rd20;
	st.global.u8 	[%rd14+3], %rd19;
	st.global.u8 	[%rd14+4], %rd18;
	st.global.u8 	[%rd14+5], %rd17;
	st.global.u8 	[%rd14+6], %rd16;
	st.global.u8 	[%rd14+7], %rd15;
$L__BB0_7:
	ret;

}


// ===== COMPILED SASS (sm_100) =====

	.target	sm_100

	.elftype	@"ET_EXEC"


//--------------------- .note.nv.tkinfo           --------------------------
	.section	.note.nv.tkinfo,"",@"SHT_NOTE"
	.sectionflags	@"SHF_NOTE_NV_TKINFO"
	.tkinfo
        /*0018*/ 	.word	0x00000002
        /*0030*/ 	.string	""
        /*0030*/ 	.string	"ptxas"
        /*0030*/ 	.string	"Cuda compilation tools, release 13.0, V13.0.88"
        /*0030*/ 	.string	"Build cuda_13.0.r13.0/compiler.36424714_0"
        /*0030*/ 	.string	"-arch sm_100 -m 64 "



//--------------------- .note.nv.cuinfo           --------------------------
	.section	.note.nv.cuinfo,"",@"SHT_NOTE"
	.sectionflags	@"SHF_NOTE_NV_CUINFO"
        /*0018*/ 	.short	0x0002
        /*001a*/ 	.short	0x0064
        /*001c*/ 	.short	0x0082
	.zero		2


//--------------------- .nv.info                  --------------------------
	.section	.nv.info,"",@"SHT_CUDA_INFO"
	.align	4


	//----- nvinfo : EIATTR_REGCOUNT
	.align		4
        /*0000*/ 	.byte	0x04, 0x2f
        /*0002*/ 	.short	(.L_2 - .L_1)
	.align		4
.L_1:
        /*0004*/ 	.word	index@(_Z22aes_brute_force_kernelPKhimmPhPbPi)
        /*0008*/ 	.word	0x00000014


	//----- nvinfo : EIATTR_FRAME_SIZE
	.align		4
.L_2:
        /*000c*/ 	.byte	0x04, 0x11
        /*000e*/ 	.short	(.L_4 - .L_3)
	.align		4
.L_3:
        /*0010*/ 	.word	index@(_Z22aes_brute_force_kernelPKhimmPhPbPi)
        /*0014*/ 	.word	0x00000000


	//----- nvinfo : EIATTR_MIN_STACK_SIZE
	.align		4
.L_4:
        /*0018*/ 	.byte	0x04, 0x12
        /*001a*/ 	.short	(.L_6 - .L_5)
	.align		4
.L_5:
        /*001c*/ 	.word	index@(_Z22aes_brute_force_kernelPKhimmPhPbPi)
        /*0020*/ 	.word	0x00000000
.L_6:


//--------------------- .nv.compat                --------------------------
	.section	.nv.compat,"",@"SHT_CUDA_COMPAT_INFO"
	.align	4
        /*0000*/ 	.byte	0x02, 0x09, 0x00, 0x00, 0x02, 0x02, 0x01, 0x00, 0x02, 0x05, 0x05, 0x00, 0x03, 0x07, 0x01, 0x01
        /*0010*/ 	.byte	0x02, 0x03, 0x00, 0x00, 0x02, 0x06, 0x01, 0x00, 0x04, 0x0b, 0x08, 0x00, 0x09, 0x00, 0x00, 0x00
        /*0020*/ 	.byte	0x00, 0x00, 0x00, 0x00


//--------------------- .nv.info._Z22aes_brute_force_kernelPKhimmPhPbPi --------------------------
	.section	.nv.info._Z22aes_brute_force_kernelPKhimmPhPbPi,"",@"SHT_CUDA_INFO"
	.sectionflags	@""
	.align	4


	//----- nvinfo : EIATTR_CUDA_API_VERSION
	.align		4
        /*0000*/ 	.byte	0x04, 0x37
        /*0002*/ 	.short	(.L_8 - .L_7)
.L_7:
        /*0004*/ 	.word	0x00000082


	//----- nvinfo : EIATTR_KPARAM_INFO
	.align		4
.L_8:
        /*0008*/ 	.byte	0x04, 0x17
        /*000a*/ 	.short	(.L_10 - .L_9)
.L_9:
        /*000c*/ 	.word	0x00000000
        /*0010*/ 	.short	0x0006
        /*0012*/ 	.short	0x0030
        /*0014*/ 	.byte	0x00, 0xf5, 0x21, 0x00


	//----- nvinfo : EIATTR_KPARAM_INFO
	.align		4
.L_10:
        /*0018*/ 	.byte	0x04, 0x17
        /*001a*/ 	.short	(.L_12 - .L_11)
.L_11:
        /*001c*/ 	.word	0x00000000
        /*0020*/ 	.short	0x0005
        /*0022*/ 	.short	0x0028
        /*0024*/ 	.byte	0x00, 0xf5, 0x21, 0x00


	//----- nvinfo : EIATTR_KPARAM_INFO
	.align		4
.L_12:
        /*0028*/ 	.byte	0x04, 0x17
        /*002a*/ 	.short	(.L_14 - .L_13)
.L_13:
        /*002c*/ 	.word	0x00000000
        /*0030*/ 	.short	0x0004
        /*0032*/ 	.short	0x0020
        /*0034*/ 	.byte	0x00, 0xf5, 0x21, 0x00


	//----- nvinfo : EIATTR_KPARAM_INFO
	.align		4
.L_14:
        /*0038*/ 	.byte	0x04, 0x17
        /*003a*/ 	.short	(.L_16 - .L_15)
.L_15:
        /*003c*/ 	.word	0x00000000
        /*0040*/ 	.short	0x0003
        /*0042*/ 	.short	0x0018
        /*0044*/ 	.byte	0x00, 0xf0, 0x21, 0x00


	//----- nvinfo : EIATTR_KPARAM_INFO
	.align		4
.L_16:
        /*0048*/ 	.byte	0x04, 0x17
        /*004a*/ 	.short	(.L_18 - .L_17)
.L_17:
        /*004c*/ 	.word	0x00000000
        /*0050*/ 	.short	0x0002
        /*0052*/ 	.short	0x0010
        /*0054*/ 	.byte	0x00, 0xf0, 0x21, 0x00


	//----- nvinfo : EIATTR_KPARAM_INFO
	.align		4
.L_18:
        /*0058*/ 	.byte	0x04, 0x17
        /*005a*/ 	.short	(.L_20 - .L_19)
.L_19:
        /*005c*/ 	.word	0x00000000
        /*0060*/ 	.short	0x0001
        /*0062*/ 	.short	0x0008
        /*0064*/ 	.byte	0x00, 0xf0, 0x11, 0x00


	//----- nvinfo : EIATTR_KPARAM_INFO
	.align		4
.L_20:
        /*0068*/ 	.byte	0x04, 0x17
        /*006a*/ 	.short	(.L_22 - .L_21)
.L_21:
        /*006c*/ 	.word	0x00000000
        /*0070*/ 	.short	0x0000
        /*0072*/ 	.short	0x0000
        /*0074*/ 	.byte	0x00, 0xf5, 0x21, 0x00


	//----- nvinfo : EIATTR_SPARSE_MMA_MASK
	.align		4
.L_22:
        /*0078*/ 	.byte	0x03, 0x50
        /*007a*/ 	.short	0x0000


	//----- nvinfo : EIATTR_MAXREG_COUNT
	.align		4
        /*007c*/ 	.byte	0x03, 0x1b
        /*007e*/ 	.short	0x00ff


	//----- nvinfo : EIATTR_MERCURY_ISA_VERSION
	.align		4
        /*0080*/ 	.byte	0x03, 0x5f
        /*0082*/ 	.short	0x0101


	//----- nvinfo : EIATTR_VRC_CTA_INIT_COUNT
	.align		4
        /*0084*/ 	.byte	0x02, 0x4a
	.zero		1
	.zero		1


	//----- nvinfo : EIATTR_EXIT_INSTR_OFFSETS
	.align		4
        /*0088*/ 	.byte	0x04, 0x1c
        /*008a*/ 	.short	(.L_24 - .L_23)


	//   ....[0]....
.L_23:
        /*008c*/ 	.word	0x00000040


	//   ....[1]....
        /*0090*/ 	.word	0x00000090


	//   ....[2]....
        /*0094*/ 	.word	0x00000270


	//   ....[3]....
        /*0098*/ 	.word	0x00000410


	//   ....[4]....
        /*009c*/ 	.word	0x00000510


	//----- nvinfo : EIATTR_CRS_STACK_SIZE
	.align		4
.L_24:
        /*00a0*/ 	.byte	0x04, 0x1e
        /*00a2*/ 	.short	(.L_26 - .L_25)
.L_25:
        /*00a4*/ 	.word	0x00000000


	//----- nvinfo : EIATTR_CBANK_PARAM_SIZE
	.align		4
.L_26:
        /*00a8*/ 	.byte	0x03, 0x19
        /*00aa*/ 	.short	0x0038


	//----- nvinfo : EIATTR_PARAM_CBANK
	.align		4
        /*00ac*/ 	.byte	0x04, 0x0a
        /*00ae*/ 	.short	(.L_28 - .L_27)
	.align		4
.L_27:
        /*00b0*/ 	.word	index@(.nv.constant0._Z22aes_brute_force_kernelPKhimmPhPbPi)
        /*00b4*/ 	.short	0x0380
        /*00b6*/ 	.short	0x0038


	//----- nvinfo : EIATTR_SW_WAR
	.align		4
.L_28:
        /*00b8*/ 	.byte	0x04, 0x36
        /*00ba*/ 	.short	(.L_30 - .L_29)
.L_29:
        /*00bc*/ 	.word	0x00000008
.L_30:


//--------------------- .nv.callgraph             --------------------------
	.section	.nv.callgraph,"",@"SHT_CUDA_CALLGRAPH"
	.align	4
	.sectionentsize	8
	.align		4
        /*0000*/ 	.word	0x00000000
	.align		4
        /*0004*/ 	.word	0xffffffff
	.align		4
        /*0008*/ 	.word	0x00000000
	.align		4
        /*000c*/ 	.word	0xfffffffe
	.align		4
        /*0010*/ 	.word	0x00000000
	.align		4
        /*0014*/ 	.word	0xfffffffd
	.align		4
        /*0018*/ 	.word	0x00000000
	.align		4
        /*001c*/ 	.word	0xfffffffc


//--------------------- .nv.constant4             --------------------------
	.section	.nv.constant4,"a",@progbits
	.align	8
	.align		8
.nv.constant4:
        /*0000*/ 	.dword	sbox


//--------------------- .text._Z22aes_brute_force_kernelPKhimmPhPbPi --------------------------
	.section	.text._Z22aes_brute_force_kernelPKhimmPhPbPi,"ax",@progbits
	.align	128
        .global         _Z22aes_brute_force_kernelPKhimmPhPbPi
        .type           _Z22aes_brute_force_kernelPKhimmPhPbPi,@function
        .size           _Z22aes_brute_force_kernelPKhimmPhPbPi,(.L_x_5 - _Z22aes_brute_force_kernelPKhimmPhPbPi)
        .other          _Z22aes_brute_force_kernelPKhimmPhPbPi,@"STO_CUDA_ENTRY STV_DEFAULT"
_Z22aes_brute_force_kernelPKhimmPhPbPi:
.text._Z22aes_brute_force_kernelPKhimmPhPbPi:
[----:B------:R-:W-:Y:S01]  /*0000*/  LDC R1, c[0x0][0x37c] ;  /* 0x0000df00ff017b82 */ /* 0x000fe20000000800 */
[----:B------:R-:W0:Y:S02]  /*0010*/  LDCU.64 UR8, c[0x0][0x398] ;  /* 0x00007300ff0877ac */ /* 0x000e240008000a00 */
[----:B0-----:R-:W-:-:S04]  /*0020*/  ISETP.NE.U32.AND P0, PT, RZ, UR8, PT ;  /* 0x00000008ff007c0c */ /* 0x001fc8000bf05070 */
[----:B------:R-:W-:-:S13]  /*0030*/  ISETP.NE.AND.EX P0, PT, RZ, UR9, PT, P0 ;  /* 0x00000009ff007c0c */ /* 0x000fda000bf05300 */
[----:B------:R-:W-:Y:S05]  /*0040*/  @!P0 EXIT ;  /* 0x000000000000894d */ /* 0x000fea0003800000 */
[----:B------:R-:W0:Y:S01]  /*0050*/  LDC.64 R2, c[0x0][0x3a8] ;  /* 0x0000ea00ff027b82 */ /* 0x000e220000000a00 */
[----:B------:R-:W0:Y:S02]  /*0060*/  LDCU.64 UR4, c[0x0][0x358] ;  /* 0x00006b00ff0477ac */ /* 0x000e240008000a00 */
[----:B0-----:R-:W2:Y:S02]  /*0070*/  LDG.E.U8 R2, desc[UR4][R2.64] ;  /* 0x0000000402027981 */ /* 0x001ea4000c1e1100 */
[----:B--2---:R-:W-:-:S13]  /*0080*/  ISETP.NE.AND P0, PT, R2, RZ, PT ;  /* 0x000000ff0200720c */ /* 0x004fda0003f05270 */
[----:B------:R-:W-:Y:S05]  /*0090*/  @P0 EXIT ;  /* 0x000000000000094d */ /* 0x000fea0003800000 */
[----:B------:R-:W0:Y:S01]  /*00a0*/  S2R R5, SR_TID.X ;  /* 0x0000000000057919 */ /* 0x000e220000002100 */
[----:B------:R-:W1:Y:S01]  /*00b0*/  LDC.64 R2, c[0x0][0x390] ;  /* 0x0000e400ff027b82 */ /* 0x000e620000000a00 */
[----:B------:R-:W0:Y:S01]  /*00c0*/  LDCU UR6, c[0x0][0x360] ;  /* 0x00006c00ff0677ac */ /* 0x000e220008000800 */
[----:B------:R-:W-:Y:S01]  /*00d0*/  IMAD.MOV.U32 R4, RZ, RZ, -0x2fe3f35a ;  /* 0xd01c0ca6ff047424 */ /* 0x000fe200078e00ff */
[----:B------:R-:W0:Y:S01]  /*00e0*/  S2R R0, SR_CTAID.X ;  /* 0x0000000000007919 */ /* 0x000e220000002500 */
[----:B------:R-:W-:Y:S01]  /*00f0*/  BSSY.RECONVERGENT B0, `(.L_x_0) ;  /* 0x000002a000007945 */ /* 0x000fe20003800200 */
[----:B0-----:R-:W-:Y:S01]  /*0100*/  IMAD R5, R0, UR6, R5 ;  /* 0x0000000600057c24 */ /* 0x001fe2000f8e0205 */
[----:B------:R-:W0:Y:S03]  /*0110*/  LDCU.64 UR6, c[0x0][0x398] ;  /* 0x00007300ff0677ac */ /* 0x000e260008000a00 */
[----:B-1----:R-:W-:-:S04]  /*0120*/  IMAD.WIDE.U32 R2, R5, UR8, R2 ;  /* 0x0000000805027c25 */ /* 0x002fc8000f8e0002 */
[----:B------:R-:W-:Y:S02]  /*0130*/  IMAD R11, R5, UR9, R3 ;  /* 0x00000009050b7c24 */ /* 0x000fe4000f8e0203 */
[----:B------:R-:W-:Y:S02]  /*0140*/  IMAD.MOV.U32 R5, RZ, RZ, 0x236c15d2 ;  /* 0x236c15d2ff057424 */ /* 0x000fe400078e00ff */
[----:B------:R-:W-:Y:S02]  /*0150*/  IMAD R7, R11, 0x68c26139, RZ ;  /* 0x68c261390b077824 */ /* 0x000fe400078e02ff */
[----:B------:R-:W-:-:S04]  /*0160*/  IMAD.WIDE.U32 R4, R2, 0x68c26139, R4 ;  /* 0x68c2613902047825 */ /* 0x000fc800078e0004 */
[----:B------:R-:W-:Y:S02]  /*0170*/  IMAD R7, R2, 0x790fb656, R7 ;  /* 0x790fb65602077824 */ /* 0x000fe400078e0207 */
[----:B------:R-:W-:Y:S02]  /*0180*/  IMAD.MOV.U32 R17, RZ, RZ, R2 ;  /* 0x000000ffff117224 */ /* 0x000fe400078e0002 */
[----:B------:R-:W-:-:S05]  /*0190*/  IMAD.IADD R5, R5, 0x1, R7 ;  /* 0x0000000105057824 */ /* 0x000fca00078e0207 */
[----:B------:R-:W-:Y:S02]  /*01a0*/  SHF.R.W.U32 R0, R4, 0x6, R5 ;  /* 0x0000000604007819 */ /* 0x000fe40000001e05 */
[----:B------:R-:W-:Y:S02]  /*01b0*/  SHF.R.W.U32 R4, R5, 0x6, R4 ;  /* 0x0000000605047819 */ /* 0x000fe40000001e04 */
[----:B------:R-:W-:Y:S02]  /*01c0*/  ISETP.GT.U32.AND P0, PT, R0, -0x85f4a13, PT ;  /* 0xf7a0b5ed0000780c */ /* 0x000fe40003f04070 */
[----:B------:R-:W-:Y:S02]  /*01d0*/  MOV R0, R11 ;  /* 0x0000000b00007202 */ /* 0x000fe40000000f00 */
[----:B------:R-:W-:-:S13]  /*01e0*/  ISETP.GT.U32.AND.EX P0, PT, R4, 0x10c6, PT, P0 ;  /* 0x000010c60400780c */ /* 0x000fda0003f04100 */
[----:B0-----:R-:W-:Y:S05]  /*01f0*/  @!P0 BRA `(.L_x_1) ;  /* 0x0000000000648947 */ /* 0x001fea0003800000 */
[----:B------:R-:W-:Y:S01]  /*0200*/  BSSY.RECONVERGENT B1, `(.L_x_2) ;  /* 0x0000017000017945 */ /* 0x000fe20003800200 */
[----:B------:R-:W-:Y:S02]  /*0210*/  IMAD.MOV.U32 R9, RZ, RZ, RZ ;  /* 0x000000ffff097224 */ /* 0x000fe400078e00ff */
[----:B------:R-:W-:-:S07]  /*0220*/  IMAD.MOV.U32 R6, RZ, RZ, RZ ;  /* 0x000000ffff067224 */ /* 0x000fce00078e00ff */
.L_x_3:
[----:B------:R-:W-:-:S05]  /*0230*/  IADD3 R0, P0, PT, R9, 0x1, RZ ;  /* 0x0000000109007810 */ /* 0x000fca0007f1e0ff */
[----:B------:R-:W-:Y:S01]  /*0240*/  IMAD.X R4, RZ, RZ, R6, P0 ;  /* 0x000000ffff047224 */ /* 0x000fe200000e0606 */
[----:B------:R-:W-:-:S04]  /*0250*/  ISETP.NE.U32.AND P0, PT, R0, UR6, PT ;  /* 0x0000000600007c0c */ /* 0x000fc8000bf05070 */
[----:B------:R-:W-:-:S13]  /*0260*/  ISETP.NE.AND.EX P0, PT, R4, UR7, PT, P0 ;  /* 0x0000000704007c0c */ /* 0x000fda000bf05300 */
[----:B------:R-:W-:Y:S05]  /*0270*/  @!P0 EXIT ;  /* 0x000000000000894d */ /* 0x000fea0003800000 */
[----:B------:R-:W-:Y:S01]  /*0280*/  MOV R9, R0 ;  /* 0x0000000000097202 */ /* 0x000fe20000000f00 */
[----:B------:R-:W-:Y:S02]  /*0290*/  IMAD.MOV.U32 R6, RZ, RZ, R4 ;  /* 0x000000ffff067224 */ /* 0x000fe400078e0004 */
[----:B------:R-:W-:Y:S02]  /*02a0*/  HFMA2 R5, -RZ, RZ, 0.014495849609375, 0.0014209747314453125 ;  /* 0x236c15d2ff057431 */ /* 0x000fe400000001ff */
[----:B------:R-:W-:Y:S01]  /*02b0*/  IMAD.MOV.U32 R4, RZ, RZ, -0x2fe3f35a ;  /* 0xd01c0ca6ff047424 */ /* 0x000fe200078e00ff */
[----:B------:R-:W-:-:S05]  /*02c0*/  IADD3 R7, P0, PT, R9, R2, RZ ;  /* 0x0000000209077210 */ /* 0x000fca0007f1e0ff */
[----:B------:R-:W-:Y:S02]  /*02d0*/  IMAD.X R0, R6, 0x1, R11, P0 ;  /* 0x0000000106007824 */ /* 0x000fe400000e060b */
[----:B------:R-:W-:-:S04]  /*02e0*/  IMAD.WIDE.U32 R4, R7, 0x68c26139, R4 ;  /* 0x68c2613907047825 */ /* 0x000fc800078e0004 */
[----:B------:R-:W-:-:S04]  /*02f0*/  IMAD R8, R0, 0x68c26139, RZ ;  /* 0x68c2613900087824 */ /* 0x000fc800078e02ff */
[----:B------:R-:W-:-:S04]  /*0300*/  IMAD R13, R7, 0x790fb656, R8 ;  /* 0x790fb656070d7824 */ /* 0x000fc800078e0208 */
[----:B------:R-:W-:-:S05]  /*0310*/  IMAD.IADD R5, R5, 0x1, R13 ;  /* 0x0000000105057824 */ /* 0x000fca00078e020d */
[----:B------:R-:W-:Y:S02]  /*0320*/  SHF.R.W.U32 R8, R4, 0x6, R5 ;  /* 0x0000000604087819 */ /* 0x000fe40000001e05 */
[----:B------:R-:W-:Y:S02]  /*0330*/  SHF.R.W.U32 R4, R5, 0x6, R4 ;  /* 0x0000000605047819 */ /* 0x000fe40000001e04 */
[----:B------:R-:W-:-:S04]  /*0340*/  ISETP.GT.U32.AND P0, PT, R8, -0x85f4a13, PT ;  /* 0xf7a0b5ed0800780c */ /* 0x000fc80003f04070 */
[----:B------:R-:W-:-:S13]  /*0350*/  ISETP.GT.U32.AND.EX P0, PT, R4, 0x10c6, PT, P0 ;  /* 0x000010c60400780c */ /* 0x000fda0003f04100 */
[----:B------:R-:W-:Y:S05]  /*0360*/  @P0 BRA `(.L_x_3) ;  /* 0xfffffffc00b00947 */ /* 0x000fea000383ffff */
[----:B------:R-:W-:Y:S05]  /*0370*/  BSYNC.RECONVERGENT B1 ;  /* 0x0000000000017941 */ /* 0x000fea0003800200 */
.L_x_2:
[----:B------:R-:W-:-:S07]  /*0380*/  IMAD.MOV.U32 R17, RZ, RZ, R7 ;  /* 0x000000ffff117224 */ /* 0x000fce00078e0007 */
.L_x_1:
[----:B------:R-:W-:Y:S05]  /*0390*/  BSYNC.RECONVERGENT B0 ;  /* 0x0000000000007941 */ /* 0x000fea0003800200 */
.L_x_0:
[----:B------:R-:W0:Y:S01]  /*03a0*/  LDCU.64 UR8, c[0x0][0x3a8] ;  /* 0x00007500ff0877ac */ /* 0x000e220008000a00 */
[----:B------:R-:W-:Y:S02]  /*03b0*/  HFMA2 R4, -RZ, RZ, 0, 0 ;  /* 0x00000000ff047431 */ /* 0x000fe400000001ff */
[----:B------:R-:W-:Y:S02]  /*03c0*/  IMAD.MOV.U32 R5, RZ, RZ, 0x1 ;  /* 0x00000001ff057424 */ /* 0x000fe400078e00ff */
[----:B0-----:R-:W-:Y:S02]  /*03d0*/  IMAD.U32 R2, RZ, RZ, UR8 ;  /* 0x00000008ff027e24 */ /* 0x001fe4000f8e00ff */
[----:B------:R-:W-:-:S05]  /*03e0*/  IMAD.U32 R3, RZ, RZ, UR9 ;  /* 0x00000009ff037e24 */ /* 0x000fca000f8e00ff */
[----:B------:R-:W2:Y:S02]  /*03f0*/  ATOMG.E.CAS.STRONG.GPU PT, R2, [R2], R4, R5 ;  /* 0x00000004020273a9 */ /* 0x000ea400001ee105 */
[----:B--2---:R-:W-:-:S13]  /*0400*/  ISETP.NE.AND P0, PT, R2, RZ, PT ;  /* 0x000000ff0200720c */ /* 0x004fda0003f05270 */
[----:B------:R-:W-:Y:S05]  /*0410*/  @P0 EXIT ;  /* 0x000000000000094d */ /* 0x000fea0003800000 */
[----:B------:R-:W0:Y:S01]  /*0420*/  LDC.64 R2, c[0x0][0x3a0] ;  /* 0x0000e800ff027b82 */ /* 0x000e220000000a00 */
[C-C-:B------:R-:W-:Y:S02]  /*0430*/  SHF.R.U64 R7, R17.reuse, 0x10, R0.reuse ;  /* 0x0000001011077819 */ /* 0x140fe40000001200 */
[C-C-:B------:R-:W-:Y:S02]  /*0440*/  SHF.R.U64 R5, R17.reuse, 0x8, R0.reuse ;  /* 0x0000000811057819 */ /* 0x140fe40000001200 */
[--C-:B------:R-:W-:Y:S02]  /*0450*/  SHF.R.U64 R9, R17, 0x18, R0.reuse ;  /* 0x0000001811097819 */ /* 0x100fe40000001200 */
[--C-:B------:R-:W-:Y:S02]  /*0460*/  SHF.R.U32.HI R13, RZ, 0x10, R0.reuse ;  /* 0x00000010ff0d7819 */ /* 0x100fe40000011600 */
[--C-:B------:R-:W-:Y:S02]  /*0470*/  SHF.R.U32.HI R11, RZ, 0x8, R0.reuse ;  /* 0x00000008ff0b7819 */ /* 0x100fe40000011600 */
[----:B------:R-:W-:Y:S01]  /*0480*/  SHF.R.U32.HI R15, RZ, 0x18, R0 ;  /* 0x00000018ff0f7819 */ /* 0x000fe20000011600 */
[----:B0-----:R-:W-:Y:S04]  /*0490*/  STG.E.U8 desc[UR4][R2.64+0x2], R7 ;  /* 0x0000020702007986 */ /* 0x001fe8000c101104 */
[----:B------:R-:W-:Y:S04]  /*04a0*/  STG.E.U8 desc[UR4][R2.64+0x1], R5 ;  /* 0x0000010502007986 */ /* 0x000fe8000c101104 */
[----:B------:R-:W-:Y:S04]  /*04b0*/  STG.E.U8 desc[UR4][R2.64], R17 ;  /* 0x0000001102007986 */ /* 0x000fe8000c101104 */
[----:B------:R-:W-:Y:S04]  /*04c0*/  STG.E.U8 desc[UR4][R2.64+0x3], R9 ;  /* 0x0000030902007986 */ /* 0x000fe8000c101104 */
[----:B------:R-:W-:Y:S04]  /*04d0*/  STG.E.U8 desc[UR4][R2.64+0x6], R13 ;  /* 0x0000060d02007986 */ /* 0x000fe8000c101104 */
[----:B------:R-:W-:Y:S04]  /*04e0*/  STG.E.U8 desc[UR4][R2.64+0x5], R11 ;  /* 0x0000050b02007986 */ /* 0x000fe8000c101104 */
[----:B------:R-:W-:Y:S04]  /*04f0*/  STG.E.U8 desc[UR4][R2.64+0x4], R0 ;  /* 0x0000040002007986 */ /* 0x000fe8000c101104 */
[----:B------:R-:W-:Y:S01]  /*0500*/  STG.E.U8 desc[UR4][R2.64+0x7], R15 ;  /* 0x0000070f02007986 */ /* 0x000fe2000c101104 */
[----:B------:R-:W-:Y:S05]  /*0510*/  EXIT ;  /* 0x000000000000794d */ /* 0x000fea0003800000 */
.L_x_4:
[----:B------:R-:W-:-:S00]  /*0520*/  BRA `(.L_x_4) ;  /* 0xfffffffc00fc7947 */ /* 0x000fc0000383ffff */
[----:B------:R-:W-:-:S00]  /*0530*/  NOP ;  /* 0x0000000000007918 */ /* 0x000fc00000000000 */
        /* <DEDUP_REMOVED lines=12> */
.L_x_5:


//--------------------- .nv.global.init           --------------------------
	.section	.nv.global.init,"aw",@progbits
.nv.global.init:
	.type		sbox,@object
	.size		sbox,(.L_0 - sbox)
sbox:
        /*0000*/ 	.byte	0x63, 0x7c, 0x77, 0x7b, 0xf2, 0x6b, 0x6f, 0xc5, 0x30, 0x01, 0x67, 0x2b, 0xfe, 0xd7, 0xab, 0x76
.L_0:


//--------------------- .nv.shared.reserved.0     --------------------------
	.section	.nv.shared.reserved.0,"aw",@nobits
	.weak		__nv_reservedSMEM_offset_0_alias
	.size		__nv_reservedSMEM_offset_0_alias, 0, 64
	.other		__nv_reservedSMEM_offset_0_alias,@"STO_CUDA_RESERVED_SHARED STV_DEFAULT"
__nv_reservedSMEM_offset_0_alias:
	.zero		0
	.zero		64


//--------------------- .nv.constant0._Z22aes_brute_force_kernelPKhimmPhPbPi --------------------------
	.section	.nv.constant0._Z22aes_brute_force_kernelPKhimmPhPbPi,"a",@progbits
	.sectionflags	@""
	.align	4
.nv.constant0._Z22aes_brute_force_kernelPKhimmPhPbPi:
	.zero		952


//--------------------- SYMBOLS --------------------------

	.type		.nv.reservedSmem.offset0,@object
	.size		.nv.reservedSmem.offset0,0x4
